	.headerflags	@"EF_CUDA_TEXMODE_UNIFIED EF_CUDA_64BIT_ADDRESS EF_CUDA_ACCELERATORS EF_CUDA_SM90 EF_CUDA_VIRTUAL_SM(EF_CUDA_SM90)"
	.elftype	@"ET_EXEC"


//--------------------- .nv.info                  --------------------------
	.section	.nv.info,"",@"SHT_CUDA_INFO"
	.align	4


	//----- nvinfo : EIATTR_REGCOUNT
	.align		4
        /*0000*/ 	.byte	0x04, 0x2f
        /*0002*/ 	.short	(.L_3 - .L_2)
	.align		4
.L_2:
        /*0004*/ 	.word	index@(triton_poi_fused__native_batch_norm_legit_no_training_add_relu_23)
        /*0008*/ 	.word	0x0000001c


	//----- nvinfo : EIATTR_MIN_STACK_SIZE
	.align		4
.L_3:
        /*000c*/ 	.byte	0x04, 0x12
        /*000e*/ 	.short	(.L_5 - .L_4)
	.align		4
.L_4:
        /*0010*/ 	.word	index@(triton_poi_fused__native_batch_norm_legit_no_training_add_relu_23)
        /*0014*/ 	.word	0x00000000


	//----- nvinfo : EIATTR_FRAME_SIZE
	.align		4
.L_5:
        /*0018*/ 	.byte	0x04, 0x11
        /*001a*/ 	.short	(.L_7 - .L_6)
	.align		4
.L_6:
        /*001c*/ 	.word	index@(triton_poi_fused__native_batch_norm_legit_no_training_add_relu_23)
        /*0020*/ 	.word	0x00000000


	//----- nvinfo : EIATTR_MIN_STACK_SIZE
	.align		4
.L_7:
        /*0024*/ 	.byte	0x04, 0x12
        /*0026*/ 	.short	(.L_9 - .L_8)
	.align		4
.L_8:
        /*0028*/ 	.word	index@(triton_poi_fused__native_batch_norm_legit_no_training_add_relu_23)
        /*002c*/ 	.word	0x00000000
.L_9:


//--------------------- .nv.info.triton_poi_fused__native_batch_norm_legit_no_training_add_relu_23 --------------------------
	.section	.nv.info.triton_poi_fused__native_batch_norm_legit_no_training_add_relu_23,"",@"SHT_CUDA_INFO"
	.sectionflags	@""
	.align	4


	//----- nvinfo : EIATTR_CUDA_API_VERSION
	.align		4
        /*0000*/ 	.byte	0x04, 0x37
        /*0002*/ 	.short	(.L_11 - .L_10)
.L_10:
        /*0004*/ 	.word	0x0000007c


	//----- nvinfo : EIATTR_KPARAM_INFO
	.align		4
.L_11:
        /*0008*/ 	.byte	0x04, 0x17
        /*000a*/ 	.short	(.L_13 - .L_12)
.L_12:
        /*000c*/ 	.word	0x00000000
        /*0010*/ 	.short	0x000b
        /*0012*/ 	.short	0x0058
        /*0014*/ 	.byte	0x00, 0xf0, 0x11, 0x00


	//----- nvinfo : EIATTR_KPARAM_INFO
	.align		4
.L_13:
        /*0018*/ 	.byte	0x04, 0x17
        /*001a*/ 	.short	(.L_15 - .L_14)
.L_14:
        /*001c*/ 	.word	0x00000000
        /*0020*/ 	.short	0x000a
        /*0022*/ 	.short	0x0050
        /*0024*/ 	.byte	0x00, 0xf4, 0x21, 0x00


	//----- nvinfo : EIATTR_KPARAM_INFO
	.align		4
.L_15:
        /*0028*/ 	.byte	0x04, 0x17
        /*002a*/ 	.short	(.L_17 - .L_16)
.L_16:
        /*002c*/ 	.word	0x00000000
        /*0030*/ 	.short	0x0009
        /*0032*/ 	.short	0x0048
        /*0034*/ 	.byte	0x00, 0xf4, 0x21, 0x00


	//----- nvinfo : EIATTR_KPARAM_INFO
	.align		4
.L_17:
        /*0038*/ 	.byte	0x04, 0x17
        /*003a*/ 	.short	(.L_19 - .L_18)
.L_18:
        /*003c*/ 	.word	0x00000000
        /*0040*/ 	.short	0x0008
        /*0042*/ 	.short	0x0040
        /*0044*/ 	.byte	0x00, 0xf4, 0x21, 0x00


	//----- nvinfo : EIATTR_KPARAM_INFO
	.align		4
.L_19:
        /*0048*/ 	.byte	0x04, 0x17
        /*004a*/ 	.short	(.L_21 - .L_20)
.L_20:
        /*004c*/ 	.word	0x00000000
        /*0050*/ 	.short	0x0007
        /*0052*/ 	.short	0x0038
        /*0054*/ 	.byte	0x00, 0xf4, 0x21, 0x00


	//----- nvinfo : EIATTR_KPARAM_INFO
	.align		4
.L_21:
        /*0058*/ 	.byte	0x04, 0x17
        /*005a*/ 	.short	(.L_23 - .L_22)
.L_22:
        /*005c*/ 	.word	0x00000000
        /*0060*/ 	.short	0x0006
        /*0062*/ 	.short	0x0030
        /*0064*/ 	.byte	0x00, 0xf4, 0x21, 0x00


	//----- nvinfo : EIATTR_KPARAM_INFO
	.align		4
.L_23:
        /*0068*/ 	.byte	0x04, 0x17
        /*006a*/ 	.short	(.L_25 - .L_24)
.L_24:
        /*006c*/ 	.word	0x00000000
        /*0070*/ 	.short	0x0005
        /*0072*/ 	.short	0x0028
        /*0074*/ 	.byte	0x00, 0xf4, 0x21, 0x00


	//----- nvinfo : EIATTR_KPARAM_INFO
	.align		4
.L_25:
        /*0078*/ 	.byte	0x04, 0x17
        /*007a*/ 	.short	(.L_27 - .L_26)
.L_26:
        /*007c*/ 	.word	0x00000000
        /*0080*/ 	.short	0x0004
        /*0082*/ 	.short	0x0020
        /*0084*/ 	.byte	0x00, 0xf4, 0x21, 0x00


	//----- nvinfo : EIATTR_KPARAM_INFO
	.align		4
.L_27:
        /*0088*/ 	.byte	0x04, 0x17
        /*008a*/ 	.short	(.L_29 - .L_28)
.L_28:
        /*008c*/ 	.word	0x00000000
        /*0090*/ 	.short	0x0003
        /*0092*/ 	.short	0x0018
        /*0094*/ 	.byte	0x00, 0xf4, 0x21, 0x00


	//----- nvinfo : EIATTR_KPARAM_INFO
	.align		4
.L_29:
        /*0098*/ 	.byte	0x04, 0x17
        /*009a*/ 	.short	(.L_31 - .L_30)
.L_30:
        /*009c*/ 	.word	0x00000000
        /*00a0*/ 	.short	0x0002
        /*00a2*/ 	.short	0x0010
        /*00a4*/ 	.byte	0x00, 0xf4, 0x21, 0x00


	//----- nvinfo : EIATTR_KPARAM_INFO
	.align		4
.L_31:
        /*00a8*/ 	.byte	0x04, 0x17
        /*00aa*/ 	.short	(.L_33 - .L_32)
.L_32:
        /*00ac*/ 	.word	0x00000000
        /*00b0*/ 	.short	0x0001
        /*00b2*/ 	.short	0x0008
        /*00b4*/ 	.byte	0x00, 0xf4, 0x21, 0x00


	//----- nvinfo : EIATTR_KPARAM_INFO
	.align		4
.L_33:
        /*00b8*/ 	.byte	0x04, 0x17
        /*00ba*/ 	.short	(.L_35 - .L_34)
.L_34:
        /*00bc*/ 	.word	0x00000000
        /*00c0*/ 	.short	0x0000
        /*00c2*/ 	.short	0x0000
        /*00c4*/ 	.byte	0x00, 0xf4, 0x21, 0x00


	//----- nvinfo : EIATTR_SPARSE_MMA_MASK
	.align		4
.L_35:
        /*00c8*/ 	.byte	0x03, 0x50
        /*00ca*/ 	.short	0x0000


	//----- nvinfo : EIATTR_MAXREG_COUNT
	.align		4
        /*00cc*/ 	.byte	0x03, 0x1b
        /*00ce*/ 	.short	0x00ff


	//----- nvinfo : EIATTR_EXIT_INSTR_OFFSETS
	.align		4
        /*00d0*/ 	.byte	0x04, 0x1c
        /*00d2*/ 	.short	(.L_37 - .L_36)


	//   ....[0]....
.L_36:
        /*00d4*/ 	.word	0x000004a0


	//----- nvinfo : EIATTR_REQNTID
	.align		4
.L_37:
        /*00d8*/ 	.byte	0x04, 0x10
        /*00da*/ 	.short	(.L_39 - .L_38)
.L_38:
        /*00dc*/ 	.word	0x00000080
        /*00e0*/ 	.word	0x00000001
        /*00e4*/ 	.word	0x00000001


	//----- nvinfo : EIATTR_CBANK_PARAM_SIZE
	.align		4
.L_39:
        /*00e8*/ 	.byte	0x03, 0x19
        /*00ea*/ 	.short	0x005c


	//----- nvinfo : EIATTR_PARAM_CBANK
	.align		4
        /*00ec*/ 	.byte	0x04, 0x0a
        /*00ee*/ 	.short	(.L_41 - .L_40)
	.align		4
.L_40:
        /*00f0*/ 	.word	index@(.nv.constant0.triton_poi_fused__native_batch_norm_legit_no_training_add_relu_23)
        /*00f4*/ 	.short	0x0210
        /*00f6*/ 	.short	0x005c


	//----- nvinfo : EIATTR_SW_WAR
	.align		4
.L_41:
        /*00f8*/ 	.byte	0x04, 0x36
        /*00fa*/ 	.short	(.L_43 - .L_42)
.L_42:
        /*00fc*/ 	.word	0x00000008
.L_43:


//--------------------- .nv.callgraph             --------------------------
	.section	.nv.callgraph,"",@"SHT_CUDA_CALLGRAPH"
	.align	4
	.sectionentsize	8
	.align		4
        /*0000*/ 	.word	0x00000000
	.align		4
        /*0004*/ 	.word	0xffffffff
	.align		4
        /*0008*/ 	.word	0x00000000
	.align		4
        /*000c*/ 	.word	0xfffffffe
	.align		4
        /*0010*/ 	.word	0x00000000
	.align		4
        /*0014*/ 	.word	0xfffffffd
	.align		4
        /*0018*/ 	.word	0x00000000
	.align		4
        /*001c*/ 	.word	0xfffffffc


//--------------------- .nv.constant4             --------------------------
	.section	.nv.constant4,"a",@progbits
	.align	8
	.align		8
.nv.constant4:
        /*0000*/ 	.dword	_$_str
	.align		8
        /*0008*/ 	.dword	_$_str_$_2


//--------------------- .text.triton_poi_fused__native_batch_norm_legit_no_training_add_relu_23 --------------------------
	.section	.text.triton_poi_fused__native_batch_norm_legit_no_training_add_relu_23,"ax",@progbits
	.align	128
        .global         triton_poi_fused__native_batch_norm_legit_no_training_add_relu_23
        .type           triton_poi_fused__native_batch_norm_legit_no_training_add_relu_23,@function
        .size           triton_poi_fused__native_batch_norm_legit_no_training_add_relu_23,(.L_x_1 - triton_poi_fused__native_batch_norm_legit_no_training_add_relu_23)
        .other          triton_poi_fused__native_batch_norm_legit_no_training_add_relu_23,@"STO_CUDA_ENTRY STV_DEFAULT"
triton_poi_fused__native_batch_norm_legit_no_training_add_relu_23:
.text.triton_poi_fused__native_batch_norm_legit_no_training_add_relu_23:
[----:B------:R-:W-:Y:S01]  /*0000*/  LDC R1, c[0x0][0x28] ;  /* 0x00000a00ff017b82 */ /* 0x000fe20000000800 */
[----:B------:R-:W1:Y:S07]  /*0010*/  S2R R10, SR_TID.X ;  /* 0x00000000000a7919 */ /* 0x000e6e0000002100 */
[----:B------:R-:W2:Y:S01]  /*0020*/  LDC.64 R14, c[0x0][0x228] ;  /* 0x00008a00ff0e7b82 */ /* 0x000ea20000000a00 */
[----:B------:R-:W-:Y:S01]  /*0030*/  ULDC.64 UR4, c[0x0][0x208] ;  /* 0x0000820000047ab9 */ /* 0x000fe20000000a00 */
[----:B------:R-:W3:Y:S06]  /*0040*/  S2R R3, SR_CTAID.X ;  /* 0x0000000000037919 */ /* 0x000eec0000002500 */
[----:B------:R-:W4:Y:S08]  /*0050*/  LDC.64 R22, c[0x0][0x250] ;  /* 0x00009400ff167b82 */ /* 0x000f300000000a00 */
[----:B------:R-:W5:Y:S08]  /*0060*/  LDC.64 R18, c[0x0][0x248] ;  /* 0x00009200ff127b82 */ /* 0x000f700000000a00 */
[----:B------:R-:W5:Y:S01]  /*0070*/  LDC.64 R24, c[0x0][0x218] ;  /* 0x00008600ff187b82 */ /* 0x000f620000000a00 */
[----:B-1----:R-:W-:-:S07]  /*0080*/  LOP3.LUT R10, R10, 0x7f, RZ, 0xc0, !PT ;  /* 0x0000007f0a0a7812 */ /* 0x002fce00078ec0ff */
[----:B------:R-:W1:Y:S01]  /*0090*/  LDC.64 R16, c[0x0][0x220] ;  /* 0x00008800ff107b82 */ /* 0x000e620000000a00 */
[----:B---3--:R-:W-:Y:S02]  /*00a0*/  SHF.R.S32.HI R0, RZ, 0x18, R3 ;  /* 0x00000018ff007819 */ /* 0x008fe40000011403 */
[----:B------:R-:W-:Y:S02]  /*00b0*/  LEA R10, R3, R10, 0x7 ;  /* 0x0000000a030a7211 */ /* 0x000fe400078e38ff */
[----:B------:R-:W-:-:S03]  /*00c0*/  SGXT R3, R0, 0x1 ;  /* 0x000000010003781a */ /* 0x000fc60000000200 */
[----:B------:R-:W3:Y:S01]  /*00d0*/  LDC.64 R20, c[0x0][0x240] ;  /* 0x00009000ff147b82 */ /* 0x000ee20000000a00 */
[----:B------:R-:W-:-:S04]  /*00e0*/  LEA.HI R3, R3, R10, RZ, 0xb ;  /* 0x0000000a03037211 */ /* 0x000fc800078f58ff */
[----:B------:R-:W-:-:S03]  /*00f0*/  LOP3.LUT R3, R3, 0xfffff800, RZ, 0xc0, !PT ;  /* 0xfffff80003037812 */ /* 0x000fc600078ec0ff */
[----:B------:R-:W3:Y:S01]  /*0100*/  LDC.64 R8, c[0x0][0x230] ;  /* 0x00008c00ff087b82 */ /* 0x000ee20000000a00 */
[----:B------:R-:W-:-:S05]  /*0110*/  IADD3 R13, R10, -R3, RZ ;  /* 0x800000030a0d7210 */ /* 0x000fca0007ffe0ff */
[C---:B--2---:R-:W-:Y:S02]  /*0120*/  IMAD.WIDE R14, R13.reuse, 0x4, R14 ;  /* 0x000000040d0e7825 */ /* 0x044fe400078e020e */
[----:B------:R-:W2:Y:S02]  /*0130*/  LDC.64 R6, c[0x0][0x238] ;  /* 0x00008e00ff067b82 */ /* 0x000ea40000000a00 */
[C---:B----4-:R-:W-:Y:S01]  /*0140*/  IMAD.WIDE R22, R13.reuse, 0x4, R22 ;  /* 0x000000040d167825 */ /* 0x050fe200078e0216 */
[----:B------:R4:W2:Y:S04]  /*0150*/  LDG.E.EL R0, desc[UR4][R14.64] ;  /* 0x000000040e007981 */ /* 0x0008a8000c2e1900 */
[----:B------:R-:W2:Y:S01]  /*0160*/  LDG.E.EL R11, desc[UR4][R22.64] ;  /* 0x00000004160b7981 */ /* 0x000ea2000c2e1900 */
[----:B------:R-:W2:Y:S01]  /*0170*/  LDC.64 R4, c[0x0][0x258] ;  /* 0x00009600ff047b82 */ /* 0x000ea20000000a00 */
[----:B-----5:R-:W-:-:S04]  /*0180*/  IMAD.WIDE R18, R13, 0x4, R18 ;  /* 0x000000040d127825 */ /* 0x020fc800078e0212 */
[C---:B0---4-:R-:W-:Y:S02]  /*0190*/  IMAD.WIDE R14, R10.reuse, 0x4, R24 ;  /* 0x000000040a0e7825 */ /* 0x051fe400078e0218 */
[----:B------:R-:W4:Y:S01]  /*01a0*/  LDG.E.EL R19, desc[UR4][R18.64] ;  /* 0x0000000412137981 */ /* 0x000f22000c2e1900 */
[----:B------:R-:W0:Y:S01]  /*01b0*/  LDC.64 R2, c[0x0][0x260] ;  /* 0x00009800ff027b82 */ /* 0x000e220000000a00 */
[C---:B-1----:R-:W-:Y:S02]  /*01c0*/  IMAD.WIDE R16, R13.reuse, 0x4, R16 ;  /* 0x000000040d107825 */ /* 0x042fe400078e0210 */
[----:B------:R-:W5:Y:S02]  /*01d0*/  LDG.E R14, desc[UR4][R14.64] ;  /* 0x000000040e0e7981 */ /* 0x000f64000c1e1900 */
[----:B---3--:R-:W-:Y:S02]  /*01e0*/  IMAD.WIDE R20, R10, 0x4, R20 ;  /* 0x000000040a147825 */ /* 0x008fe400078e0214 */
[----:B------:R-:W5:Y:S02]  /*01f0*/  LDG.E.EL R17, desc[UR4][R16.64] ;  /* 0x0000000410117981 */ /* 0x000f64000c2e1900 */
[----:B------:R-:W-:-:S02]  /*0200*/  IMAD.WIDE R8, R13, 0x4, R8 ;  /* 0x000000040d087825 */ /* 0x000fc400078e0208 */
[----:B------:R-:W4:Y:S02]  /*0210*/  LDG.E R12, desc[UR4][R20.64] ;  /* 0x00000004140c7981 */ /* 0x000f24000c1e1900 */
[C---:B--2---:R-:W-:Y:S02]  /*0220*/  IMAD.WIDE R6, R13.reuse, 0x4, R6 ;  /* 0x000000040d067825 */ /* 0x044fe400078e0206 */
[----:B------:R-:W2:Y:S02]  /*0230*/  LDG.E.EL R8, desc[UR4][R8.64] ;  /* 0x0000000408087981 */ /* 0x000ea4000c2e1900 */
[C---:B------:R-:W-:Y:S02]  /*0240*/  IMAD.WIDE R4, R13.reuse, 0x4, R4 ;  /* 0x000000040d047825 */ /* 0x040fe400078e0204 */
[----:B------:R-:W2:Y:S04]  /*0250*/  LDG.E.EL R7, desc[UR4][R6.64] ;  /* 0x0000000406077981 */ /* 0x000ea8000c2e1900 */
[----:B------:R1:W3:Y:S01]  /*0260*/  LDG.E.EL R4, desc[UR4][R4.64] ;  /* 0x0000000404047981 */ /* 0x0002e2000c2e1900 */
[----:B0-----:R-:W-:-:S05]  /*0270*/  IMAD.WIDE R2, R13, 0x4, R2 ;  /* 0x000000040d027825 */ /* 0x001fca00078e0202 */
[----:B------:R0:W3:Y:S01]  /*0280*/  LDG.E.EL R13, desc[UR4][R2.64] ;  /* 0x00000004020d7981 */ /* 0x0000e2000c2e1900 */
[----:B-1----:R-:W-:Y:S01]  /*0290*/  HFMA2.MMA R5, -RZ, RZ, 1.625, 0 ;  /* 0x3e800000ff057435 */ /* 0x002fe200000001ff */
[----:B0-----:R-:W0:Y:S02]  /*02a0*/  LDC.64 R2, c[0x0][0x210] ;  /* 0x00008400ff027b82 */ /* 0x001e240000000a00 */
[----:B0-----:R-:W-:-:S04]  /*02b0*/  IMAD.WIDE R2, R10, 0x4, R2 ;  /* 0x000000040a027825 */ /* 0x001fc800078e0202 */
[----:B------:R-:W-:Y:S01]  /*02c0*/  FADD R0, R0, 9.9999997473787516356e-06 ;  /* 0x3727c5ac00007421 */ /* 0x000fe20000000000 */
[----:B------:R-:W-:-:S03]  /*02d0*/  FADD R11, R11, 9.9999997473787516356e-06 ;  /* 0x3727c5ac0b0b7421 */ /* 0x000fc60000000000 */
[----:B------:R-:W0:Y:S08]  /*02e0*/  MUFU.SQRT R15, R0 ;  /* 0x00000000000f7308 */ /* 0x000e300000002000 */
[----:B------:R-:W1:Y:S01]  /*02f0*/  MUFU.SQRT R16, R11 ;  /* 0x0000000b00107308 */ /* 0x000e620000002000 */
[C---:B0-----:R-:W-:Y:S02]  /*0300*/  FSETP.GT.AND P0, PT, R15.reuse, 8.50705917302346158658e+37, PT ;  /* 0x7e8000000f00780b */ /* 0x041fe40003f04000 */
[----:B------:R-:W-:-:S02]  /*0310*/  FSETP.GEU.AND P2, PT, R15, 1.175494350822287508e-38, PT ;  /* 0x008000000f00780b */ /* 0x000fc40003f4e000 */
[C---:B-1----:R-:W-:Y:S02]  /*0320*/  FSETP.GT.AND P1, PT, R16.reuse, 8.50705917302346158658e+37, PT ;  /* 0x7e8000001000780b */ /* 0x042fe40003f24000 */
[----:B------:R-:W-:-:S07]  /*0330*/  FSETP.GEU.AND P3, PT, R16, 1.175494350822287508e-38, PT ;  /* 0x008000001000780b */ /* 0x000fce0003f6e000 */
[----:B------:R-:W-:-:S04]  /*0340*/  @P0 FMUL R15, R15, 0.25 ;  /* 0x3e8000000f0f0820 */ /* 0x000fc80000400000 */
[----:B------:R-:W-:Y:S01]  /*0350*/  @!P2 FMUL R15, R15, 16777216 ;  /* 0x4b8000000f0fa820 */ /* 0x000fe20000400000 */
[----:B------:R-:W-:-:S04]  /*0360*/  @P1 FMUL R16, R16, 0.25 ;  /* 0x3e80000010101820 */ /* 0x000fc80000400000 */
[----:B------:R-:W-:Y:S01]  /*0370*/  @!P3 FMUL R16, R16, 16777216 ;  /* 0x4b8000001010b820 */ /* 0x000fe20000400000 */
[----:B------:R-:W0:Y:S01]  /*0380*/  MUFU.RCP R15, R15 ;  /* 0x0000000f000f7308 */ /* 0x000e220000001000 */
[----:B------:R-:W-:-:S07]  /*0390*/  FSEL R0, R5, 1, P0 ;  /* 0x3f80000005007808 */ /* 0x000fce0000000000 */
[----:B------:R-:W1:Y:S01]  /*03a0*/  MUFU.RCP R16, R16 ;  /* 0x0000001000107308 */ /* 0x000e620000001000 */
[----:B------:R-:W-:Y:S01]  /*03b0*/  FSEL R5, R5, 1, P1 ;  /* 0x3f80000005057808 */ /* 0x000fe20000800000 */
[----:B------:R-:W-:-:S04]  /*03c0*/  @!P2 FMUL R0, R0, 16777216 ;  /* 0x4b8000000000a820 */ /* 0x000fc80000400000 */
[----:B------:R-:W-:Y:S01]  /*03d0*/  @!P3 FMUL R5, R5, 16777216 ;  /* 0x4b8000000505b820 */ /* 0x000fe20000400000 */
[----:B----4-:R-:W-:Y:S01]  /*03e0*/  FADD R12, R12, -R19 ;  /* 0x800000130c0c7221 */ /* 0x010fe20000000000 */
[----:B0-----:R-:W-:Y:S01]  /*03f0*/  FMUL R0, R15, R0 ;  /* 0x000000000f007220 */ /* 0x001fe20000400000 */
[----:B-----5:R-:W-:Y:S01]  /*0400*/  FADD R17, R14, -R17 ;  /* 0x800000110e117221 */ /* 0x020fe20000000000 */
[----:B-1----:R-:W-:-:S03]  /*0410*/  FMUL R5, R16, R5 ;  /* 0x0000000510057220 */ /* 0x002fc60000400000 */
[----:B------:R-:W-:Y:S01]  /*0420*/  FMUL R0, R0, R17 ;  /* 0x0000001100007220 */ /* 0x000fe20000400000 */
[----:B------:R-:W-:-:S03]  /*0430*/  FMUL R5, R5, R12 ;  /* 0x0000000c05057220 */ /* 0x000fc60000400000 */
[----:B--2---:R-:W-:Y:S01]  /*0440*/  FFMA R0, R8, R0, R7 ;  /* 0x0000000008007223 */ /* 0x004fe20000000007 */
[----:B---3--:R-:W-:-:S04]  /*0450*/  FFMA R5, R4, R5, R13 ;  /* 0x0000000504057223 */ /* 0x008fc8000000000d */
[C---:B------:R-:W-:Y:S01]  /*0460*/  FADD R4, R0.reuse, R5 ;  /* 0x0000000500047221 */ /* 0x040fe20000000000 */
[----:B------:R-:W-:-:S04]  /*0470*/  FSETP.GEU.AND P0, PT, R0, -R5, PT ;  /* 0x800000050000720b */ /* 0x000fc80003f0e000 */
[----:B------:R-:W-:-:S05]  /*0480*/  FSEL R5, R4, RZ, P0 ;  /* 0x000000ff04057208 */ /* 0x000fca0000000000 */
[----:B------:R-:W-:Y:S01]  /*0490*/  STG.E desc[UR4][R2.64], R5 ;  /* 0x0000000502007986 */ /* 0x000fe2000c101904 */
[----:B------:R-:W-:Y:S05]  /*04a0*/  EXIT ;  /* 0x000000000000794d */ /* 0x000fea0003800000 */
.L_x_0:
[----:B------:R-:W-:-:S00]  /*04b0*/  BRA `(.L_x_0) ;  /* 0xfffffffc00fc7947 */ /* 0x000fc0000383ffff */
[----:B------:R-:W-:-:S00]  /*04c0*/  NOP ;  /* 0x0000000000007918 */ /* 0x000fc00000000000 */
        /* <DEDUP_REMOVED lines=11> */
.L_x_1:


//--------------------- .nv.global.init           --------------------------
	.section	.nv.global.init,"aw",@progbits
.nv.global.init:
	.type		_$_str,@object
	.size		_$_str,(_$_str_$_2 - _$_str)
_$_str:
        /*0000*/ 	.byte	0x5f, 0x5f, 0x43, 0x55, 0x44, 0x41, 0x5f, 0x46, 0x54, 0x5a, 0x00
	.type		_$_str_$_2,@object
	.size		_$_str_$_2,(.L_1 - _$_str_$_2)
_$_str_$_2:
        /*000b*/ 	.byte	0x5f, 0x5f, 0x43, 0x55, 0x44, 0x41, 0x5f, 0x50, 0x52, 0x45, 0x43, 0x5f, 0x53, 0x51, 0x52, 0x54
        /*001b*/ 	.byte	0x00
.L_1:


//--------------------- .nv.constant0.triton_poi_fused__native_batch_norm_legit_no_training_add_relu_23 --------------------------
	.section	.nv.constant0.triton_poi_fused__native_batch_norm_legit_no_training_add_relu_23,"a",@progbits
	.sectionflags	@""
	.align	4
.nv.constant0.triton_poi_fused__native_batch_norm_legit_no_training_add_relu_23:
	.zero		620
